//
// Generated by NVIDIA NVVM Compiler
//
// Compiler Build ID: CL-36424714
// Cuda compilation tools, release 13.0, V13.0.88
// Based on NVVM 20.0.0
//

.version 9.0
.target sm_100
.address_size 64

	// .globl	_Z12vecAddKernelPfS_S_i

.visible .entry _Z12vecAddKernelPfS_S_i(
	.param .u64 .ptr .align 1 _Z12vecAddKernelPfS_S_i_param_0,
	.param .u64 .ptr .align 1 _Z12vecAddKernelPfS_S_i_param_1,
	.param .u64 .ptr .align 1 _Z12vecAddKernelPfS_S_i_param_2,
	.param .u32 _Z12vecAddKernelPfS_S_i_param_3
)
{
	.reg .pred 	%p<2>;
	.reg .b32 	%r<5>;
	.reg .b32 	%f<4>;
	.reg .b64 	%rd<13>;

	ld.param.u64 	%rd2, [_Z12vecAddKernelPfS_S_i_param_0];
	ld.param.u64 	%rd3, [_Z12vecAddKernelPfS_S_i_param_1];
	ld.param.u64 	%rd4, [_Z12vecAddKernelPfS_S_i_param_2];
	ld.param.s32 	%rd5, [_Z12vecAddKernelPfS_S_i_param_3];
	mov.u32 	%r1, %tid.x;
	mov.u32 	%r2, %ntid.x;
	mov.u32 	%r3, %ctaid.x;
	mad.lo.s32 	%r4, %r2, %r3, %r1;
	cvt.u64.u32 	%rd1, %r4;
	setp.ge.u64 	%p1, %rd1, %rd5;
	@%p1 bra 	$L__BB0_2;
	cvta.to.global.u64 	%rd6, %rd2;
	cvta.to.global.u64 	%rd7, %rd3;
	cvta.to.global.u64 	%rd8, %rd4;
	shl.b64 	%rd9, %rd1, 2;
	add.s64 	%rd10, %rd6, %rd9;
	ld.global.f32 	%f1, [%rd10];
	add.s64 	%rd11, %rd7, %rd9;
	ld.global.f32 	%f2, [%rd11];
	add.f32 	%f3, %f1, %f2;
	add.s64 	%rd12, %rd8, %rd9;
	st.global.f32 	[%rd12], %f3;
$L__BB0_2:
	ret;

}


// ===== COMPILED SASS (sm_100) =====

	.target	sm_100

	.elftype	@"ET_EXEC"


//--------------------- .note.nv.tkinfo           --------------------------
	.section	.note.nv.tkinfo,"",@"SHT_NOTE"
	.sectionflags	@"SHF_NOTE_NV_TKINFO"
	.tkinfo
        /*0018*/ 	.word	0x00000002
        /*0030*/ 	.string	""
        /*0030*/ 	.string	"ptxas"
        /*0030*/ 	.string	"Cuda compilation tools, release 13.0, V13.0.88"
        /*0030*/ 	.string	"Build cuda_13.0.r13.0/compiler.36424714_0"
        /*0030*/ 	.string	"-arch sm_100 -m 64 "



//--------------------- .note.nv.cuinfo           --------------------------
	.section	.note.nv.cuinfo,"",@"SHT_NOTE"
	.sectionflags	@"SHF_NOTE_NV_CUINFO"
        /*0018*/ 	.short	0x0002
        /*001a*/ 	.short	0x0064
        /*001c*/ 	.short	0x0082
	.zero		2


//--------------------- .nv.info                  --------------------------
	.section	.nv.info,"",@"SHT_CUDA_INFO"
	.align	4


	//----- nvinfo : EIATTR_REGCOUNT
	.align		4
        /*0000*/ 	.byte	0x04, 0x2f
        /*0002*/ 	.short	(.L_1 - .L_0)
	.align		4
.L_0:
        /*0004*/ 	.word	index@(_Z12vecAddKernelPfS_S_i)
        /*0008*/ 	.word	0x0000000c


	//----- nvinfo : EIATTR_FRAME_SIZE
	.align		4
.L_1:
        /*000c*/ 	.byte	0x04, 0x11
        /*000e*/ 	.short	(.L_3 - .L_2)
	.align		4
.L_2:
        /*0010*/ 	.word	index@(_Z12vecAddKernelPfS_S_i)
        /*0014*/ 	.word	0x00000000


	//----- nvinfo : EIATTR_MIN_STACK_SIZE
	.align		4
.L_3:
        /*0018*/ 	.byte	0x04, 0x12
        /*001a*/ 	.short	(.L_5 - .L_4)
	.align		4
.L_4:
        /*001c*/ 	.word	index@(_Z12vecAddKernelPfS_S_i)
        /*0020*/ 	.word	0x00000000
.L_5:


//--------------------- .nv.compat                --------------------------
	.section	.nv.compat,"",@"SHT_CUDA_COMPAT_INFO"
	.align	4
        /*0000*/ 	.byte	0x02, 0x09, 0x00, 0x00, 0x02, 0x02, 0x01, 0x00, 0x02, 0x05, 0x05, 0x00, 0x03, 0x07, 0x01, 0x01
        /*0010*/ 	.byte	0x02, 0x03, 0x00, 0x00, 0x02, 0x06, 0x01, 0x00, 0x04, 0x0b, 0x08, 0x00, 0x09, 0x00, 0x00, 0x00
        /*0020*/ 	.byte	0x00, 0x00, 0x00, 0x00


//--------------------- .nv.info._Z12vecAddKernelPfS_S_i --------------------------
	.section	.nv.info._Z12vecAddKernelPfS_S_i,"",@"SHT_CUDA_INFO"
	.sectionflags	@""
	.align	4


	//----- nvinfo : EIATTR_CUDA_API_VERSION
	.align		4
        /*0000*/ 	.byte	0x04, 0x37
        /*0002*/ 	.short	(.L_7 - .L_6)
.L_6:
        /*0004*/ 	.word	0x00000082


	//----- nvinfo : EIATTR_KPARAM_INFO
	.align		4
.L_7:
        /*0008*/ 	.byte	0x04, 0x17
        /*000a*/ 	.short	(.L_9 - .L_8)
.L_8:
        /*000c*/ 	.word	0x00000000
        /*0010*/ 	.short	0x0003
        /*0012*/ 	.short	0x0018
        /*0014*/ 	.byte	0x00, 0xf0, 0x11, 0x00


	//----- nvinfo : EIATTR_KPARAM_INFO
	.align		4
.L_9:
        /*0018*/ 	.byte	0x04, 0x17
        /*001a*/ 	.short	(.L_11 - .L_10)
.L_10:
        /*001c*/ 	.word	0x00000000
        /*0020*/ 	.short	0x0002
        /*0022*/ 	.short	0x0010
        /*0024*/ 	.byte	0x00, 0xf5, 0x21, 0x00


	//----- nvinfo : EIATTR_KPARAM_INFO
	.align		4
.L_11:
        /*0028*/ 	.byte	0x04, 0x17
        /*002a*/ 	.short	(.L_13 - .L_12)
.L_12:
        /*002c*/ 	.word	0x00000000
        /*0030*/ 	.short	0x0001
        /*0032*/ 	.short	0x0008
        /*0034*/ 	.byte	0x00, 0xf5, 0x21, 0x00


	//----- nvinfo : EIATTR_KPARAM_INFO
	.align		4
.L_13:
        /*0038*/ 	.byte	0x04, 0x17
        /*003a*/ 	.short	(.L_15 - .L_14)
.L_14:
        /*003c*/ 	.word	0x00000000
        /*0040*/ 	.short	0x0000
        /*0042*/ 	.short	0x0000
        /*0044*/ 	.byte	0x00, 0xf5, 0x21, 0x00


	//----- nvinfo : EIATTR_SPARSE_MMA_MASK
	.align		4
.L_15:
        /*0048*/ 	.byte	0x03, 0x50
        /*004a*/ 	.short	0x0000


	//----- nvinfo : EIATTR_MAXREG_COUNT
	.align		4
        /*004c*/ 	.byte	0x03, 0x1b
        /*004e*/ 	.short	0x00ff


	//----- nvinfo : EIATTR_MERCURY_ISA_VERSION
	.align		4
        /*0050*/ 	.byte	0x03, 0x5f
        /*0052*/ 	.short	0x0101


	//----- nvinfo : EIATTR_VRC_CTA_INIT_COUNT
	.align		4
        /*0054*/ 	.byte	0x02, 0x4a
	.zero		1
	.zero		1


	//----- nvinfo : EIATTR_EXIT_INSTR_OFFSETS
	.align		4
        /*0058*/ 	.byte	0x04, 0x1c
        /*005a*/ 	.short	(.L_17 - .L_16)


	//   ....[0]....
.L_16:
        /*005c*/ 	.word	0x00000090


	//   ....[1]....
        /*0060*/ 	.word	0x00000190


	//----- nvinfo : EIATTR_CBANK_PARAM_SIZE
	.align		4
.L_17:
        /*0064*/ 	.byte	0x03, 0x19
        /*0066*/ 	.short	0x001c


	//----- nvinfo : EIATTR_PARAM_CBANK
	.align		4
        /*0068*/ 	.byte	0x04, 0x0a
        /*006a*/ 	.short	(.L_19 - .L_18)
	.align		4
.L_18:
        /*006c*/ 	.word	index@(.nv.constant0._Z12vecAddKernelPfS_S_i)
        /*0070*/ 	.short	0x0380
        /*0072*/ 	.short	0x001c


	//----- nvinfo : EIATTR_SW_WAR
	.align		4
.L_19:
        /*0074*/ 	.byte	0x04, 0x36
        /*0076*/ 	.short	(.L_21 - .L_20)
.L_20:
        /*0078*/ 	.word	0x00000008
.L_21:


//--------------------- .nv.callgraph             --------------------------
	.section	.nv.callgraph,"",@"SHT_CUDA_CALLGRAPH"
	.align	4
	.sectionentsize	8
	.align		4
        /*0000*/ 	.word	0x00000000
	.align		4
        /*0004*/ 	.word	0xffffffff
	.align		4
        /*0008*/ 	.word	0x00000000
	.align		4
        /*000c*/ 	.word	0xfffffffe
	.align		4
        /*0010*/ 	.word	0x00000000
	.align		4
        /*0014*/ 	.word	0xfffffffd
	.align		4
        /*0018*/ 	.word	0x00000000
	.align		4
        /*001c*/ 	.word	0xfffffffc


//--------------------- .text._Z12vecAddKernelPfS_S_i --------------------------
	.section	.text._Z12vecAddKernelPfS_S_i,"ax",@progbits
	.align	128
        .global         _Z12vecAddKernelPfS_S_i
        .type           _Z12vecAddKernelPfS_S_i,@function
        .size           _Z12vecAddKernelPfS_S_i,(.L_x_1 - _Z12vecAddKernelPfS_S_i)
        .other          _Z12vecAddKernelPfS_S_i,@"STO_CUDA_ENTRY STV_DEFAULT"
_Z12vecAddKernelPfS_S_i:
.text._Z12vecAddKernelPfS_S_i:
[----:B------:R-:W-:Y:S01]  /*0000*/  LDC R1, c[0x0][0x37c] ;  /* 0x0000df00ff017b82 */ /* 0x000fe20000000800 */
[----:B------:R-:W0:Y:S01]  /*0010*/  S2R R0, SR_TID.X ;  /* 0x0000000000007919 */ /* 0x000e220000002100 */
[----:B------:R-:W0:Y:S01]  /*0020*/  LDCU UR4, c[0x0][0x360] ;  /* 0x00006c00ff0477ac */ /* 0x000e220008000800 */
[----:B------:R-:W0:Y:S01]  /*0030*/  S2R R3, SR_CTAID.X ;  /* 0x0000000000037919 */ /* 0x000e220000002500 */
[----:B------:R-:W1:Y:S01]  /*0040*/  LDCU UR5, c[0x0][0x398] ;  /* 0x00007300ff0577ac */ /* 0x000e620008000800 */
[----:B0-----:R-:W-:Y:S01]  /*0050*/  IMAD R0, R3, UR4, R0 ;  /* 0x0000000403007c24 */ /* 0x001fe2000f8e0200 */
[----:B-1----:R-:W-:-:S04]  /*0060*/  USHF.R.S32.HI UR4, URZ, 0x1f, UR5 ;  /* 0x0000001fff047899 */ /* 0x002fc80008011405 */
[----:B------:R-:W-:-:S04]  /*0070*/  ISETP.GE.U32.AND P0, PT, R0, UR5, PT ;  /* 0x0000000500007c0c */ /* 0x000fc8000bf06070 */
[----:B------:R-:W-:-:S13]  /*0080*/  ISETP.GE.U32.AND.EX P0, PT, RZ, UR4, PT, P0 ;  /* 0x00000004ff007c0c */ /* 0x000fda000bf06100 */
[----:B------:R-:W-:Y:S05]  /*0090*/  @P0 EXIT ;  /* 0x000000000000094d */ /* 0x000fea0003800000 */
[----:B------:R-:W0:Y:S01]  /*00a0*/  LDCU.128 UR8, c[0x0][0x380] ;  /* 0x00007000ff0877ac */ /* 0x000e220008000c00 */
[----:B------:R-:W-:Y:S01]  /*00b0*/  IMAD.SHL.U32 R6, R0, 0x4, RZ ;  /* 0x0000000400067824 */ /* 0x000fe200078e00ff */
[----:B------:R-:W-:Y:S01]  /*00c0*/  SHF.R.U32.HI R0, RZ, 0x1e, R0 ;  /* 0x0000001eff007819 */ /* 0x000fe20000011600 */
[----:B------:R-:W1:Y:S01]  /*00d0*/  LDCU.64 UR4, c[0x0][0x358] ;  /* 0x00006b00ff0477ac */ /* 0x000e620008000a00 */
[----:B------:R-:W2:Y:S02]  /*00e0*/  LDCU.64 UR6, c[0x0][0x390] ;  /* 0x00007200ff0677ac */ /* 0x000ea40008000a00 */
[C---:B0-----:R-:W-:Y:S02]  /*00f0*/  IADD3 R4, P1, PT, R6.reuse, UR10, RZ ;  /* 0x0000000a06047c10 */ /* 0x041fe4000ff3e0ff */
[----:B------:R-:W-:Y:S02]  /*0100*/  IADD3 R2, P0, PT, R6, UR8, RZ ;  /* 0x0000000806027c10 */ /* 0x000fe4000ff1e0ff */
[----:B------:R-:W-:-:S02]  /*0110*/  IADD3.X R5, PT, PT, R0, UR11, RZ, P1, !PT ;  /* 0x0000000b00057c10 */ /* 0x000fc40008ffe4ff */
[----:B------:R-:W-:-:S04]  /*0120*/  IADD3.X R3, PT, PT, R0, UR9, RZ, P0, !PT ;  /* 0x0000000900037c10 */ /* 0x000fc800087fe4ff */
[----:B-1----:R-:W3:Y:S04]  /*0130*/  LDG.E R5, desc[UR4][R4.64] ;  /* 0x0000000404057981 */ /* 0x002ee8000c1e1900 */
[----:B------:R-:W3:Y:S01]  /*0140*/  LDG.E R2, desc[UR4][R2.64] ;  /* 0x0000000402027981 */ /* 0x000ee2000c1e1900 */
[----:B--2---:R-:W-:-:S04]  /*0150*/  IADD3 R6, P0, PT, R6, UR6, RZ ;  /* 0x0000000606067c10 */ /* 0x004fc8000ff1e0ff */
[----:B------:R-:W-:Y:S01]  /*0160*/  IADD3.X R7, PT, PT, R0, UR7, RZ, P0, !PT ;  /* 0x0000000700077c10 */ /* 0x000fe200087fe4ff */
[----:B---3--:R-:W-:-:S05]  /*0170*/  FADD R9, R2, R5 ;  /* 0x0000000502097221 */ /* 0x008fca0000000000 */
[----:B------:R-:W-:Y:S01]  /*0180*/  STG.E desc[UR4][R6.64], R9 ;  /* 0x0000000906007986 */ /* 0x000fe2000c101904 */
[----:B------:R-:W-:Y:S05]  /*0190*/  EXIT ;  /* 0x000000000000794d */ /* 0x000fea0003800000 */
.L_x_0:
[----:B------:R-:W-:-:S00]  /*01a0*/  BRA `(.L_x_0) ;  /* 0xfffffffc00fc7947 */ /* 0x000fc0000383ffff */
[----:B------:R-:W-:-:S00]  /*01b0*/  NOP ;  /* 0x0000000000007918 */ /* 0x000fc00000000000 */
        /* <DEDUP_REMOVED lines=12> */
.L_x_1:


//--------------------- .nv.shared.reserved.0     --------------------------
	.section	.nv.shared.reserved.0,"aw",@nobits
	.weak		__nv_reservedSMEM_offset_0_alias
	.size		__nv_reservedSMEM_offset_0_alias, 0, 64
	.other		__nv_reservedSMEM_offset_0_alias,@"STO_CUDA_RESERVED_SHARED STV_DEFAULT"
__nv_reservedSMEM_offset_0_alias:
	.zero		0
	.zero		64


//--------------------- .nv.constant0._Z12vecAddKernelPfS_S_i --------------------------
	.section	.nv.constant0._Z12vecAddKernelPfS_S_i,"a",@progbits
	.sectionflags	@""
	.align	4
.nv.constant0._Z12vecAddKernelPfS_S_i:
	.zero		924


//--------------------- SYMBOLS --------------------------

	.type		.nv.reservedSmem.offset0,@object
	.size		.nv.reservedSmem.offset0,0x4
